	.headerflags	@"EF_CUDA_TEXMODE_UNIFIED EF_CUDA_64BIT_ADDRESS EF_CUDA_ACCELERATORS EF_CUDA_SM90 EF_CUDA_VIRTUAL_SM(EF_CUDA_SM90)"
	.elftype	@"ET_EXEC"


//--------------------- .nv.info                  --------------------------
	.section	.nv.info,"",@"SHT_CUDA_INFO"
	.align	4


	//----- nvinfo : EIATTR_REGCOUNT
	.align		4
        /*0000*/ 	.byte	0x04, 0x2f
        /*0002*/ 	.short	(.L_2 - .L_1)
	.align		4
.L_1:
        /*0004*/ 	.word	index@(triton_per_fused_binary_cross_entropy_with_logits_eq_fill_index_put_lift_fresh_mean_mul_pow_rsub_sigmoid_where_0)
        /*0008*/ 	.word	0x0000001f


	//----- nvinfo : EIATTR_MIN_STACK_SIZE
	.align		4
.L_2:
        /*000c*/ 	.byte	0x04, 0x12
        /*000e*/ 	.short	(.L_4 - .L_3)
	.align		4
.L_3:
        /*0010*/ 	.word	index@(triton_per_fused_binary_cross_entropy_with_logits_eq_fill_index_put_lift_fresh_mean_mul_pow_rsub_sigmoid_where_0)
        /*0014*/ 	.word	0x00000000


	//----- nvinfo : EIATTR_FRAME_SIZE
	.align		4
.L_4:
        /*0018*/ 	.byte	0x04, 0x11
        /*001a*/ 	.short	(.L_6 - .L_5)
	.align		4
.L_5:
        /*001c*/ 	.word	index@(triton_per_fused_binary_cross_entropy_with_logits_eq_fill_index_put_lift_fresh_mean_mul_pow_rsub_sigmoid_where_0)
        /*0020*/ 	.word	0x00000000


	//----- nvinfo : EIATTR_MIN_STACK_SIZE
	.align		4
.L_6:
        /*0024*/ 	.byte	0x04, 0x12
        /*0026*/ 	.short	(.L_8 - .L_7)
	.align		4
.L_7:
        /*0028*/ 	.word	index@(triton_per_fused_binary_cross_entropy_with_logits_eq_fill_index_put_lift_fresh_mean_mul_pow_rsub_sigmoid_where_0)
        /*002c*/ 	.word	0x00000000
.L_8:


//--------------------- .nv.info.triton_per_fused_binary_cross_entropy_with_logits_eq_fill_index_put_lift_fresh_mean_mul_pow_rsub_sigmoid_where_0 --------------------------
	.section	.nv.info.triton_per_fused_binary_cross_entropy_with_logits_eq_fill_index_put_lift_fresh_mean_mul_pow_rsub_sigmoid_where_0,"",@"SHT_CUDA_INFO"
	.sectionflags	@""
	.align	4


	//----- nvinfo : EIATTR_CUDA_API_VERSION
	.align		4
        /*0000*/ 	.byte	0x04, 0x37
        /*0002*/ 	.short	(.L_10 - .L_9)
.L_9:
        /*0004*/ 	.word	0x0000007c


	//----- nvinfo : EIATTR_KPARAM_INFO
	.align		4
.L_10:
        /*0008*/ 	.byte	0x04, 0x17
        /*000a*/ 	.short	(.L_12 - .L_11)
.L_11:
        /*000c*/ 	.word	0x00000000
        /*0010*/ 	.short	0x0003
        /*0012*/ 	.short	0x0018
        /*0014*/ 	.byte	0x00, 0xf0, 0x11, 0x00


	//----- nvinfo : EIATTR_KPARAM_INFO
	.align		4
.L_12:
        /*0018*/ 	.byte	0x04, 0x17
        /*001a*/ 	.short	(.L_14 - .L_13)
.L_13:
        /*001c*/ 	.word	0x00000000
        /*0020*/ 	.short	0x0002
        /*0022*/ 	.short	0x0010
        /*0024*/ 	.byte	0x00, 0xf4, 0x21, 0x00


	//----- nvinfo : EIATTR_KPARAM_INFO
	.align		4
.L_14:
        /*0028*/ 	.byte	0x04, 0x17
        /*002a*/ 	.short	(.L_16 - .L_15)
.L_15:
        /*002c*/ 	.word	0x00000000
        /*0030*/ 	.short	0x0001
        /*0032*/ 	.short	0x0008
        /*0034*/ 	.byte	0x00, 0xf4, 0x21, 0x00


	//----- nvinfo : EIATTR_KPARAM_INFO
	.align		4
.L_16:
        /*0038*/ 	.byte	0x04, 0x17
        /*003a*/ 	.short	(.L_18 - .L_17)
.L_17:
        /*003c*/ 	.word	0x00000000
        /*0040*/ 	.short	0x0000
        /*0042*/ 	.short	0x0000
        /*0044*/ 	.byte	0x00, 0xf4, 0x21, 0x00


	//----- nvinfo : EIATTR_SPARSE_MMA_MASK
	.align		4
.L_18:
        /*0048*/ 	.byte	0x03, 0x50
        /*004a*/ 	.short	0x0000


	//----- nvinfo : EIATTR_MAXREG_COUNT
	.align		4
        /*004c*/ 	.byte	0x03, 0x1b
        /*004e*/ 	.short	0x00ff


	//----- nvinfo : EIATTR_COOP_GROUP_MASK_REGIDS
	.align		4
        /*0050*/ 	.byte	0x04, 0x29
        /*0052*/ 	.short	(.L_20 - .L_19)


	//   ....[0]....
.L_19:
        /*0054*/ 	.word	0xffffffff


	//   ....[1]....
        /*0058*/ 	.word	0xffffffff


	//   ....[2]....
        /*005c*/ 	.word	0xffffffff


	//   ....[3]....
        /*0060*/ 	.word	0xffffffff


	//   ....[4]....
        /*0064*/ 	.word	0xffffffff


	//   ....[5]....
        /*0068*/ 	.word	0xffffffff


	//----- nvinfo : EIATTR_COOP_GROUP_INSTR_OFFSETS
	.align		4
.L_20:
        /*006c*/ 	.byte	0x04, 0x28
        /*006e*/ 	.short	(.L_22 - .L_21)


	//   ....[0]....
.L_21:
        /*0070*/ 	.word	0x00000fd0


	//   ....[1]....
        /*0074*/ 	.word	0x00001010


	//   ....[2]....
        /*0078*/ 	.word	0x00001040


	//   ....[3]....
        /*007c*/ 	.word	0x00001060


	//   ....[4]....
        /*0080*/ 	.word	0x00001080


	//   ....[5]....
        /*0084*/ 	.word	0x00001100


	//----- nvinfo : EIATTR_EXIT_INSTR_OFFSETS
	.align		4
.L_22:
        /*0088*/ 	.byte	0x04, 0x1c
        /*008a*/ 	.short	(.L_24 - .L_23)


	//   ....[0]....
.L_23:
        /*008c*/ 	.word	0x00001170


	//   ....[1]....
        /*0090*/ 	.word	0x000011c0


	//----- nvinfo : EIATTR_REQNTID
	.align		4
.L_24:
        /*0094*/ 	.byte	0x04, 0x10
        /*0096*/ 	.short	(.L_26 - .L_25)
.L_25:
        /*0098*/ 	.word	0x00000040
        /*009c*/ 	.word	0x00000001
        /*00a0*/ 	.word	0x00000001


	//----- nvinfo : EIATTR_CRS_STACK_SIZE
	.align		4
.L_26:
        /*00a4*/ 	.byte	0x04, 0x1e
        /*00a6*/ 	.short	(.L_28 - .L_27)
.L_27:
        /*00a8*/ 	.word	0x00000000


	//----- nvinfo : EIATTR_CBANK_PARAM_SIZE
	.align		4
.L_28:
        /*00ac*/ 	.byte	0x03, 0x19
        /*00ae*/ 	.short	0x001c


	//----- nvinfo : EIATTR_PARAM_CBANK
	.align		4
        /*00b0*/ 	.byte	0x04, 0x0a
        /*00b2*/ 	.short	(.L_30 - .L_29)
	.align		4
.L_29:
        /*00b4*/ 	.word	index@(.nv.constant0.triton_per_fused_binary_cross_entropy_with_logits_eq_fill_index_put_lift_fresh_mean_mul_pow_rsub_sigmoid_where_0)
        /*00b8*/ 	.short	0x0210
        /*00ba*/ 	.short	0x001c


	//----- nvinfo : EIATTR_SW_WAR
	.align		4
.L_30:
        /*00bc*/ 	.byte	0x04, 0x36
        /*00be*/ 	.short	(.L_32 - .L_31)
.L_31:
        /*00c0*/ 	.word	0x00000008
.L_32:


//--------------------- .nv.callgraph             --------------------------
	.section	.nv.callgraph,"",@"SHT_CUDA_CALLGRAPH"
	.align	4
	.sectionentsize	8
	.align		4
        /*0000*/ 	.word	0x00000000
	.align		4
        /*0004*/ 	.word	0xffffffff
	.align		4
        /*0008*/ 	.word	0x00000000
	.align		4
        /*000c*/ 	.word	0xfffffffe
	.align		4
        /*0010*/ 	.word	0x00000000
	.align		4
        /*0014*/ 	.word	0xfffffffd
	.align		4
        /*0018*/ 	.word	0x00000000
	.align		4
        /*001c*/ 	.word	0xfffffffc


//--------------------- .nv.constant4             --------------------------
	.section	.nv.constant4,"a",@progbits
	.align	8
	.align		8
.nv.constant4:
        /*0000*/ 	.dword	_$_str


//--------------------- .text.triton_per_fused_binary_cross_entropy_with_logits_eq_fill_index_put_lift_fresh_mean_mul_pow_rsub_sigmoid_where_0 --------------------------
	.section	.text.triton_per_fused_binary_cross_entropy_with_logits_eq_fill_index_put_lift_fresh_mean_mul_pow_rsub_sigmoid_where_0,"ax",@progbits
	.sectionflags	@"SHF_BARRIERS=1"
	.align	128
        .global         triton_per_fused_binary_cross_entropy_with_logits_eq_fill_index_put_lift_fresh_mean_mul_pow_rsub_sigmoid_where_0
        .type           triton_per_fused_binary_cross_entropy_with_logits_eq_fill_index_put_lift_fresh_mean_mul_pow_rsub_sigmoid_where_0,@function
        .size           triton_per_fused_binary_cross_entropy_with_logits_eq_fill_index_put_lift_fresh_mean_mul_pow_rsub_sigmoid_where_0,(.L_x_9 - triton_per_fused_binary_cross_entropy_with_logits_eq_fill_index_put_lift_fresh_mean_mul_pow_rsub_sigmoid_where_0)
        .other          triton_per_fused_binary_cross_entropy_with_logits_eq_fill_index_put_lift_fresh_mean_mul_pow_rsub_sigmoid_where_0,@"STO_CUDA_ENTRY STV_DEFAULT"
triton_per_fused_binary_cross_entropy_with_logits_eq_fill_index_put_lift_fresh_mean_mul_pow_rsub_sigmoid_where_0:
.text.triton_per_fused_binary_cross_entropy_with_logits_eq_fill_index_put_lift_fresh_mean_mul_pow_rsub_sigmoid_where_0:
[----:B------:R-:W0:Y:S02]  /*0000*/  LDC R1, c[0x0][0x28] ;  /* 0x00000a00ff017b82 */ /* 0x000e240000000800 */
[----:B------:R-:W1:Y:S01]  /*0010*/  S2R R24, SR_TID.X ;  /* 0x0000000000187919 */ /* 0x000e620000002100 */
[----:B------:R-:W2:Y:S01]  /*0020*/  LDC.64 R8, c[0x0][0x220] ;  /* 0x00008800ff087b82 */ /* 0x000ea20000000a00 */
[----:B------:R-:W-:-:S07]  /*0030*/  ULDC.64 UR6, c[0x0][0x208] ;  /* 0x0000820000067ab9 */ /* 0x000fce0000000a00 */
[----:B------:R-:W3:Y:S01]  /*0040*/  LDC.64 R4, c[0x0][0x218] ;  /* 0x00008600ff047b82 */ /* 0x000ee20000000a00 */
[----:B-1----:R-:W-:-:S04]  /*0050*/  SHF.L.U32 R14, R24, 0x2, RZ ;  /* 0x00000002180e7819 */ /* 0x002fc800000006ff */
[----:B------:R-:W-:-:S05]  /*0060*/  LOP3.LUT R3, R14, 0xfc, RZ, 0xc0, !PT ;  /* 0x000000fc0e037812 */ /* 0x000fca00078ec0ff */
[----:B--2---:R-:W-:-:S06]  /*0070*/  IMAD.WIDE.U32 R8, R3, 0x4, R8 ;  /* 0x0000000403087825 */ /* 0x004fcc00078e0008 */
[----:B------:R-:W2:Y:S01]  /*0080*/  LDG.E.128 R8, desc[UR6][R8.64] ;  /* 0x0000000608087981 */ /* 0x000ea2000c1e1d00 */
[----:B---3--:R-:W-:-:S06]  /*0090*/  IMAD.WIDE.U32 R4, R3, 0x4, R4 ;  /* 0x0000000403047825 */ /* 0x008fcc00078e0004 */
[----:B------:R-:W5:Y:S01]  /*00a0*/  LDG.E.128 R4, desc[UR6][R4.64] ;  /* 0x0000000604047981 */ /* 0x000f62000c1e1d00 */
[----:B------:R-:W-:Y:S01]  /*00b0*/  HFMA2.MMA R3, -RZ, RZ, 1.625, 0 ;  /* 0x3e800000ff037435 */ /* 0x000fe200000001ff */
[----:B------:R-:W-:Y:S01]  /*00c0*/  BSSY B0, `(.L_x_0) ;  /* 0x00000a0000007945 */ /* 0x000fe20003800000 */
[----:B--2---:R-:W-:Y:S01]  /*00d0*/  FADD R0, RZ, -|R9| ;  /* 0xc0000009ff007221 */ /* 0x004fe20000000000 */
[--C-:B------:R-:W-:Y:S01]  /*00e0*/  FADD R18, RZ, -|R10|.reuse ;  /* 0xc000000aff127221 */ /* 0x100fe20000000000 */
[----:B------:R-:W-:Y:S01]  /*00f0*/  FADD R25, RZ, -R10 ;  /* 0x8000000aff197221 */ /* 0x000fe20000000000 */
[----:B------:R-:W-:Y:S01]  /*0100*/  FADD R26, RZ, -R11 ;  /* 0x8000000bff1a7221 */ /* 0x000fe20000000000 */
[----:B------:R-:W-:Y:S01]  /*0110*/  FMUL R15, R0, 1.4426950216293334961 ;  /* 0x3fb8aa3b000f7820 */ /* 0x000fe20000400000 */
[----:B------:R-:W-:Y:S01]  /*0120*/  FADD R0, RZ, -|R8| ;  /* 0xc0000008ff007221 */ /* 0x000fe20000000000 */
[----:B------:R-:W-:Y:S01]  /*0130*/  FMUL R18, R18, 1.4426950216293334961 ;  /* 0x3fb8aa3b12127820 */ /* 0x000fe20000400000 */
[----:B------:R-:W-:Y:S01]  /*0140*/  FMUL R25, R25, 1.4426950216293334961 ;  /* 0x3fb8aa3b19197820 */ /* 0x000fe20000400000 */
[----:B------:R-:W-:Y:S01]  /*0150*/  FMUL R26, R26, 1.4426950216293334961 ;  /* 0x3fb8aa3b1a1a7820 */ /* 0x000fe20000400000 */
[----:B------:R-:W-:Y:S01]  /*0160*/  FSETP.GEU.AND P1, PT, R15, -126, PT ;  /* 0xc2fc00000f00780b */ /* 0x000fe20003f2e000 */
[----:B------:R-:W-:-:S02]  /*0170*/  FMUL R2, R0, 1.4426950216293334961 ;  /* 0x3fb8aa3b00027820 */ /* 0x000fc40000400000 */
[----:B------:R-:W-:Y:S02]  /*0180*/  FSETP.GEU.AND P2, PT, R25, -126, PT ;  /* 0xc2fc00001900780b */ /* 0x000fe40003f4e000 */
[----:B------:R-:W-:Y:S02]  /*0190*/  FSETP.GEU.AND P3, PT, R26, -126, PT ;  /* 0xc2fc00001a00780b */ /* 0x000fe40003f6e000 */
[----:B------:R-:W-:-:S06]  /*01a0*/  FSETP.GEU.AND P0, PT, R2, -126, PT ;  /* 0xc2fc00000200780b */ /* 0x000fcc0003f0e000 */
[----:B------:R-:W-:-:S03]  /*01b0*/  @!P1 FMUL R15, R15, 0.5 ;  /* 0x3f0000000f0f9820 */ /* 0x000fc60000400000 */
[----:B------:R-:W-:Y:S01]  /*01c0*/  @!P2 FMUL R25, R25, 0.5 ;  /* 0x3f0000001919a820 */ /* 0x000fe20000400000 */
[----:B------:R-:W1:Y:S01]  /*01d0*/  MUFU.EX2 R13, R15 ;  /* 0x0000000f000d7308 */ /* 0x000e620000000800 */
[----:B------:R-:W-:Y:S02]  /*01e0*/  @!P3 FMUL R26, R26, 0.5 ;  /* 0x3f0000001a1ab820 */ /* 0x000fe40000400000 */
[----:B------:R-:W-:-:S05]  /*01f0*/  @!P0 FMUL R2, R2, 0.5 ;  /* 0x3f00000002028820 */ /* 0x000fca0000400000 */
[----:B------:R-:W2:Y:S01]  /*0200*/  MUFU.EX2 R12, R2 ;  /* 0x00000002000c7308 */ /* 0x000ea20000000800 */
[----:B-1----:R-:W-:-:S07]  /*0210*/  @!P1 FMUL R13, R13, R13 ;  /* 0x0000000d0d0d9220 */ /* 0x002fce0000400000 */
[----:B------:R-:W1:Y:S01]  /*0220*/  MUFU.EX2 R25, R25 ;  /* 0x0000001900197308 */ /* 0x000e620000000800 */
[----:B------:R-:W-:Y:S01]  /*0230*/  FADD.FTZ.RZ R0, R13, 1 ;  /* 0x3f8000000d007421 */ /* 0x000fe2000001c000 */
[----:B--2---:R-:W-:-:S04]  /*0240*/  @!P0 FMUL R12, R12, R12 ;  /* 0x0000000c0c0c8220 */ /* 0x004fc80000400000 */
[----:B------:R-:W-:Y:S02]  /*0250*/  IADD3 R0, R0, -0x3f400000, RZ ;  /* 0xc0c0000000007810 */ /* 0x000fe40007ffe0ff */
[----:B------:R-:W-:Y:S01]  /*0260*/  FSETP.GEU.AND P0, PT, R18, -126, PT ;  /* 0xc2fc00001200780b */ /* 0x000fe20003f0e000 */
[----:B------:R-:W-:Y:S01]  /*0270*/  FADD.FTZ.RZ R16, R12, 1 ;  /* 0x3f8000000c107421 */ /* 0x000fe2000001c000 */
[----:B------:R-:W-:Y:S01]  /*0280*/  LOP3.LUT R0, R0, 0xff800000, RZ, 0xc0, !PT ;  /* 0xff80000000007812 */ /* 0x000fe200078ec0ff */
[----:B-1----:R-:W-:-:S03]  /*0290*/  @!P2 FMUL R25, R25, R25 ;  /* 0x000000191919a220 */ /* 0x002fc60000400000 */
[----:B------:R-:W-:Y:S02]  /*02a0*/  IADD3 R20, -R0, 0x40800000, RZ ;  /* 0x4080000000147810 */ /* 0x000fe40007ffe1ff */
[----:B------:R-:W-:Y:S01]  /*02b0*/  IADD3 R15, R16, -0x3f400000, RZ ;  /* 0xc0c00000100f7810 */ /* 0x000fe20007ffe0ff */
[----:B------:R-:W-:Y:S01]  /*02c0*/  FADD R25, R25, 1 ;  /* 0x3f80000019197421 */ /* 0x000fe20000000000 */
[----:B------:R-:W-:Y:S01]  /*02d0*/  IADD3 R19, R13, -R0, RZ ;  /* 0x800000000d137210 */ /* 0x000fe20007ffe0ff */
[----:B------:R-:W-:Y:S01]  /*02e0*/  FFMA.FTZ R20, R20, R3, -1 ;  /* 0xbf80000014147423 */ /* 0x000fe20000010003 */
[----:B------:R-:W-:Y:S01]  /*02f0*/  LOP3.LUT R15, R15, 0xff800000, RZ, 0xc0, !PT ;  /* 0xff8000000f0f7812 */ /* 0x000fe200078ec0ff */
[----:B------:R-:W-:Y:S01]  /*0300*/  @!P0 FMUL R18, R18, 0.5 ;  /* 0x3f00000012128820 */ /* 0x000fe20000400000 */
[----:B------:R-:W-:Y:S01]  /*0310*/  MOV R16, 0x3d39bf78 ;  /* 0x3d39bf7800107802 */ /* 0x000fe20000000f00 */
[----:B------:R-:W-:Y:S01]  /*0320*/  FADD R19, R19, R20 ;  /* 0x0000001413137221 */ /* 0x000fe20000000000 */
[----:B------:R-:W-:-:S02]  /*0330*/  IADD3 R2, -R15, 0x40800000, RZ ;  /* 0x408000000f027810 */ /* 0x000fc40007ffe1ff */
[----:B------:R-:W-:Y:S01]  /*0340*/  IADD3 R17, R12, -R15, RZ ;  /* 0x8000000f0c117210 */ /* 0x000fe20007ffe0ff */
[C---:B------:R-:W-:Y:S01]  /*0350*/  FFMA.FTZ R20, R19.reuse, -R16, 0.10546888411045074463 ;  /* 0x3dd8001213147423 */ /* 0x040fe20000010810 */
[----:B------:R-:W-:Y:S01]  /*0360*/  I2FP.F32.S32 R0, R0 ;  /* 0x0000000000007245 */ /* 0x000fe20000201400 */
[----:B------:R-:W-:Y:S01]  /*0370*/  FFMA.FTZ R2, R2, R3, -1 ;  /* 0xbf80000002027423 */ /* 0x000fe20000010003 */
[----:B------:R-:W-:Y:S01]  /*0380*/  I2FP.F32.S32 R15, R15 ;  /* 0x0000000f000f7245 */ /* 0x000fe20000201400 */
[----:B------:R-:W-:Y:S02]  /*0390*/  FFMA.FTZ R20, R19, R20, -0.13229703903198242188 ;  /* 0xbe0778e013147423 */ /* 0x000fe40000010014 */
[----:B------:R-:W-:Y:S01]  /*03a0*/  FADD R17, R17, R2 ;  /* 0x0000000211117221 */ /* 0x000fe20000000000 */
[----:B------:R-:W-:Y:S01]  /*03b0*/  FMUL R23, R0, 1.1920928955078125e-07 ;  /* 0x3400000000177820 */ /* 0x000fe20000400000 */
[----:B------:R-:W-:Y:S01]  /*03c0*/  FFMA.FTZ R22, R19, R20, 0.14491446316242218018 ;  /* 0x3e14647513167423 */ /* 0x000fe20000010014 */
[----:B------:R-:W1:Y:S01]  /*03d0*/  MUFU.EX2 R2, R18 ;  /* 0x0000001200027308 */ /* 0x000e620000000800 */
[----:B------:R-:W-:-:S02]  /*03e0*/  FFMA.FTZ R20, R17, -R16, 0.10546888411045074463 ;  /* 0x3dd8001211147423 */ /* 0x000fc40000010810 */
[----:B------:R-:W-:Y:S02]  /*03f0*/  FFMA.FTZ R22, R19, R22, -0.16641564667224884033 ;  /* 0xbe2a68dd13167423 */ /* 0x000fe40000010016 */
[----:B------:R-:W-:Y:S02]  /*0400*/  FFMA.FTZ R20, R17, R20, -0.13229703903198242188 ;  /* 0xbe0778e011147423 */ /* 0x000fe40000010014 */
[----:B------:R-:W-:Y:S02]  /*0410*/  FFMA.FTZ R22, R19, R22, 0.19988867640495300293 ;  /* 0x3e4caf9e13167423 */ /* 0x000fe40000010016 */
[----:B------:R-:W-:Y:S02]  /*0420*/  FFMA.FTZ R20, R17, R20, 0.14491446316242218018 ;  /* 0x3e14647511147423 */ /* 0x000fe40000010014 */
[----:B------:R-:W-:Y:S02]  /*0430*/  FFMA.FTZ R22, R19, R22, -0.25000196695327758789 ;  /* 0xbe80004213167423 */ /* 0x000fe40000010016 */
[----:B------:R-:W-:-:S02]  /*0440*/  FFMA.FTZ R20, R17, R20, -0.16641564667224884033 ;  /* 0xbe2a68dd11147423 */ /* 0x000fc40000010014 */
[----:B------:R-:W-:Y:S01]  /*0450*/  FFMA.FTZ R22, R19, R22, 0.33333510160446166992 ;  /* 0x3eaaaae613167423 */ /* 0x000fe20000010016 */
[----:B-1----:R-:W-:Y:S01]  /*0460*/  @!P0 FMUL R2, R2, R2 ;  /* 0x0000000202028220 */ /* 0x002fe20000400000 */
[----:B------:R-:W-:Y:S02]  /*0470*/  FFMA.FTZ R20, R17, R20, 0.19988867640495300293 ;  /* 0x3e4caf9e11147423 */ /* 0x000fe40000010014 */
[----:B------:R-:W-:Y:S01]  /*0480*/  FFMA.FTZ R22, R19, R22, -0.5 ;  /* 0xbf00000013167423 */ /* 0x000fe20000010016 */
[----:B------:R-:W-:Y:S01]  /*0490*/  FADD.FTZ.RZ R21, R2, 1 ;  /* 0x3f80000002157421 */ /* 0x000fe2000001c000 */
[----:B------:R-:W-:Y:S02]  /*04a0*/  FFMA.FTZ R20, R17, R20, -0.25000196695327758789 ;  /* 0xbe80004211147423 */ /* 0x000fe40000010014 */
[----:B------:R-:W-:Y:S02]  /*04b0*/  FMUL R18, R19, R22 ;  /* 0x0000001613127220 */ /* 0x000fe40000400000 */
[----:B------:R-:W-:-:S02]  /*04c0*/  FFMA.FTZ R20, R17, R20, 0.33333510160446166992 ;  /* 0x3eaaaae611147423 */ /* 0x000fc40000010014 */
[----:B------:R-:W-:Y:S01]  /*04d0*/  FFMA.FTZ R18, R19, R18, R19 ;  /* 0x0000001213127223 */ /* 0x000fe20000010013 */
[----:B------:R-:W-:Y:S01]  /*04e0*/  IADD3 R19, R21, -0x3f400000, RZ ;  /* 0xc0c0000015137810 */ /* 0x000fe20007ffe0ff */
[----:B------:R-:W-:Y:S01]  /*04f0*/  FFMA.FTZ R22, R17, R20, -0.5 ;  /* 0xbf00000011167423 */ /* 0x000fe20000010014 */
[----:B------:R-:W-:Y:S01]  /*0500*/  FADD R20, RZ, -R8 ;  /* 0x80000008ff147221 */ /* 0x000fe20000000000 */
[----:B------:R-:W-:Y:S01]  /*0510*/  FFMA.FTZ R0, R23, 0.69314718246459960938, R18 ;  /* 0x3f31721817007823 */ /* 0x000fe20000010012 */
[----:B------:R-:W-:Y:S01]  /*0520*/  LOP3.LUT R19, R19, 0xff800000, RZ, 0xc0, !PT ;  /* 0xff80000013137812 */ /* 0x000fe200078ec0ff */
[C---:B------:R-:W-:Y:S01]  /*0530*/  FMUL R22, R17.reuse, R22 ;  /* 0x0000001611167220 */ /* 0x040fe20000400000 */
[----:B------:R-:W-:Y:S01]  /*0540*/  FMUL R20, R20, 1.4426950216293334961 ;  /* 0x3fb8aa3b14147820 */ /* 0x000fe20000400000 */
[----:B------:R-:W-:Y:S01]  /*0550*/  FADD R21, RZ, -R9 ;  /* 0x80000009ff157221 */ /* 0x000fe20000000000 */
[----:B------:R-:W-:Y:S01]  /*0560*/  IADD3 R23, R2, -R19, RZ ;  /* 0x8000001302177210 */ /* 0x000fe20007ffe0ff */
[----:B------:R-:W-:Y:S01]  /*0570*/  FFMA.FTZ R17, R17, R22, R17 ;  /* 0x0000001611117223 */ /* 0x000fe20000010011 */
[----:B------:R-:W-:Y:S01]  /*0580*/  IADD3 R22, -R19, 0x40800000, RZ ;  /* 0x4080000013167810 */ /* 0x000fe20007ffe1ff */
[----:B------:R-:W-:Y:S01]  /*0590*/  FMUL R21, R21, 1.4426950216293334961 ;  /* 0x3fb8aa3b15157820 */ /* 0x000fe20000400000 */
[----:B------:R-:W-:-:S02]  /*05a0*/  FSETP.GEU.AND P0, PT, R20, -126, PT ;  /* 0xc2fc00001400780b */ /* 0x000fc40003f0e000 */
[----:B------:R-:W-:Y:S01]  /*05b0*/  I2FP.F32.S32 R19, R19 ;  /* 0x0000001300137245 */ /* 0x000fe20000201400 */
[----:B------:R-:W-:Y:S01]  /*05c0*/  FFMA.FTZ R22, R22, R3, -1 ;  /* 0xbf80000016167423 */ /* 0x000fe20000010003 */
[----:B------:R-:W-:-:S03]  /*05d0*/  FSETP.GEU.AND P1, PT, R21, -126, PT ;  /* 0xc2fc00001500780b */ /* 0x000fc60003f2e000 */
[----:B------:R-:W-:-:S04]  /*05e0*/  FADD R23, R23, R22 ;  /* 0x0000001617177221 */ /* 0x000fc80000000000 */
[C---:B------:R-:W-:Y:S02]  /*05f0*/  FFMA.FTZ R18, R23.reuse, -R16, 0.10546888411045074463 ;  /* 0x3dd8001217127423 */ /* 0x040fe40000010810 */
[----:B------:R-:W-:Y:S02]  /*0600*/  @!P0 FMUL R20, R20, 0.5 ;  /* 0x3f00000014148820 */ /* 0x000fe40000400000 */
[----:B------:R-:W-:Y:S02]  /*0610*/  FFMA.FTZ R18, R23, R18, -0.13229703903198242188 ;  /* 0xbe0778e017127423 */ /* 0x000fe40000010012 */
[----:B------:R-:W-:Y:S02]  /*0620*/  @!P1 FMUL R21, R21, 0.5 ;  /* 0x3f00000015159820 */ /* 0x000fe40000400000 */
[C---:B------:R-:W-:Y:S01]  /*0630*/  FFMA.FTZ R18, R23.reuse, R18, 0.14491446316242218018 ;  /* 0x3e14647517127423 */ /* 0x040fe20000010012 */
[----:B------:R-:W1:Y:S03]  /*0640*/  MUFU.EX2 R20, R20 ;  /* 0x0000001400147308 */ /* 0x000e660000000800 */
[----:B------:R-:W-:-:S04]  /*0650*/  FFMA.FTZ R18, R23, R18, -0.16641564667224884033 ;  /* 0xbe2a68dd17127423 */ /* 0x000fc80000010012 */
[C---:B------:R-:W-:Y:S01]  /*0660*/  FFMA.FTZ R18, R23.reuse, R18, 0.19988867640495300293 ;  /* 0x3e4caf9e17127423 */ /* 0x040fe20000010012 */
[----:B------:R-:W2:Y:S03]  /*0670*/  MUFU.EX2 R22, R21 ;  /* 0x0000001500167308 */ /* 0x000ea60000000800 */
[----:B------:R-:W-:Y:S01]  /*0680*/  FFMA.FTZ R28, R23, R18, -0.25000196695327758789 ;  /* 0xbe800042171c7423 */ /* 0x000fe20000010012 */
[----:B------:R-:W-:Y:S01]  /*0690*/  FADD R18, RZ, -|R11| ;  /* 0xc000000bff127221 */ /* 0x000fe20000000000 */
[----:B-1----:R-:W-:-:S03]  /*06a0*/  @!P0 FMUL R20, R20, R20 ;  /* 0x0000001414148220 */ /* 0x002fc60000400000 */
[----:B------:R-:W-:Y:S01]  /*06b0*/  FMUL R18, R18, 1.4426950216293334961 ;  /* 0x3fb8aa3b12127820 */ /* 0x000fe20000400000 */
[----:B------:R-:W1:Y:S01]  /*06c0*/  MUFU.EX2 R21, R26 ;  /* 0x0000001a00157308 */ /* 0x000e620000000800 */
[C---:B------:R-:W-:Y:S01]  /*06d0*/  FFMA.FTZ R28, R23.reuse, R28, 0.33333510160446166992 ;  /* 0x3eaaaae6171c7423 */ /* 0x040fe2000001001c */
[----:B------:R-:W-:Y:S02]  /*06e0*/  FADD R20, R20, 1 ;  /* 0x3f80000014147421 */ /* 0x000fe40000000000 */
[----:B------:R-:W-:Y:S01]  /*06f0*/  FSETP.GEU.AND P0, PT, R18, -126, PT ;  /* 0xc2fc00001200780b */ /* 0x000fe20003f0e000 */
[C---:B------:R-:W-:Y:S01]  /*0700*/  FFMA.FTZ R28, R23.reuse, R28, -0.5 ;  /* 0xbf000000171c7423 */ /* 0x040fe2000001001c */
[----:B--2---:R-:W-:Y:S01]  /*0710*/  @!P1 FMUL R22, R22, R22 ;  /* 0x0000001616169220 */ /* 0x004fe20000400000 */
[----:B------:R-:W-:Y:S02]  /*0720*/  FSETP.GT.AND P1, PT, R20, 8.50705917302346158658e+37, PT ;  /* 0x7e8000001400780b */ /* 0x000fe40003f24000 */
[----:B------:R-:W-:Y:S01]  /*0730*/  FMUL R28, R23, R28 ;  /* 0x0000001c171c7220 */ /* 0x000fe20000400000 */
[----:B------:R-:W-:-:S03]  /*0740*/  FADD R22, R22, 1 ;  /* 0x3f80000016167421 */ /* 0x000fc60000000000 */
[----:B------:R-:W-:Y:S01]  /*0750*/  FFMA.FTZ R23, R23, R28, R23 ;  /* 0x0000001c17177223 */ /* 0x000fe20000010017 */
[----:B------:R-:W-:Y:S01]  /*0760*/  FMUL R28, R19, 1.1920928955078125e-07 ;  /* 0x34000000131c7820 */ /* 0x000fe20000400000 */
[----:B-1----:R-:W-:Y:S01]  /*0770*/  @!P3 FMUL R21, R21, R21 ;  /* 0x000000151515b220 */ /* 0x002fe20000400000 */
[----:B------:R-:W-:Y:S01]  /*0780*/  FSETP.GT.AND P2, PT, R22, 8.50705917302346158658e+37, PT ;  /* 0x7e8000001600780b */ /* 0x000fe20003f44000 */
[----:B------:R-:W-:Y:S01]  /*0790*/  @!P0 FMUL R18, R18, 0.5 ;  /* 0x3f00000012128820 */ /* 0x000fe20000400000 */
[----:B------:R-:W-:Y:S01]  /*07a0*/  FSETP.GT.AND P3, PT, R25, 8.50705917302346158658e+37, PT ;  /* 0x7e8000001900780b */ /* 0x000fe20003f64000 */
[----:B------:R-:W-:Y:S01]  /*07b0*/  FADD R26, R21, 1 ;  /* 0x3f800000151a7421 */ /* 0x000fe20000000000 */
[----:B------:R-:W-:Y:S01]  /*07c0*/  @P1 FMUL R20, R20, 0.25 ;  /* 0x3e80000014141820 */ /* 0x000fe20000400000 */
[----:B------:R-:W-:Y:S01]  /*07d0*/  FFMA.FTZ R19, R28, 0.69314718246459960938, R23 ;  /* 0x3f3172181c137823 */ /* 0x000fe20000010017 */
[----:B------:R-:W-:Y:S01]  /*07e0*/  FSEL R21, R3, 1, P1 ;  /* 0x3f80000003157808 */ /* 0x000fe20000800000 */
[----:B------:R-:W1:Y:S01]  /*07f0*/  MUFU.EX2 R18, R18 ;  /* 0x0000001200127308 */ /* 0x000e620000000800 */
[----:B------:R-:W-:-:S02]  /*0800*/  FSETP.GT.AND P4, PT, R26, 8.50705917302346158658e+37, PT ;  /* 0x7e8000001a00780b */ /* 0x000fc40003f84000 */
[C---:B------:R-:W-:Y:S02]  /*0810*/  FSEL R27, R3.reuse, 1, P2 ;  /* 0x3f800000031b7808 */ /* 0x040fe40001000000 */
[----:B------:R-:W-:Y:S01]  /*0820*/  FSEL R28, R3, 1, P3 ;  /* 0x3f800000031c7808 */ /* 0x000fe20001800000 */
[----:B------:R-:W-:Y:S01]  /*0830*/  @P2 FMUL R22, R22, 0.25 ;  /* 0x3e80000016162820 */ /* 0x000fe20000400000 */
[----:B------:R-:W-:Y:S01]  /*0840*/  ISETP.GE.U32.AND P1, PT, R13, 0x7f800000, PT ;  /* 0x7f8000000d00780c */ /* 0x000fe20003f26070 */
[----:B------:R-:W-:Y:S01]  /*0850*/  @P3 FMUL R25, R25, 0.25 ;  /* 0x3e80000019193820 */ /* 0x000fe20000400000 */
[----:B------:R-:W2:Y:S01]  /*0860*/  MUFU.RCP R20, R20 ;  /* 0x0000001400147308 */ /* 0x000ea20000001000 */
[----:B------:R-:W-:-:S04]  /*0870*/  ISETP.GE.U32.AND P2, PT, R2, 0x7f800000, PT ;  /* 0x7f8000000200780c */ /* 0x000fc80003f46070 */
[----:B------:R-:W-:Y:S01]  /*0880*/  @P4 FMUL R26, R26, 0.25 ;  /* 0x3e8000001a1a4820 */ /* 0x000fe20000400000 */
[----:B-1----:R-:W-:Y:S01]  /*0890*/  @!P0 FMUL R18, R18, R18 ;  /* 0x0000001212128220 */ /* 0x002fe20000400000 */
[----:B------:R-:W-:Y:S01]  /*08a0*/  ISETP.GE.U32.AND P0, PT, R12, 0x7f800000, PT ;  /* 0x7f8000000c00780c */ /* 0x000fe20003f06070 */
[----:B------:R-:W1:Y:S01]  /*08b0*/  MUFU.RCP R22, R22 ;  /* 0x0000001600167308 */ /* 0x000e620000001000 */
[----:B--2---:R-:W-:-:S07]  /*08c0*/  FMUL R21, R20, R21 ;  /* 0x0000001514157220 */ /* 0x004fce0000400000 */
[----:B------:R2:W3:Y:S01]  /*08d0*/  MUFU.RCP R23, R25 ;  /* 0x0000001900177308 */ /* 0x0004e20000001000 */
[----:B-1----:R-:W-:-:S07]  /*08e0*/  FMUL R20, R22, R27 ;  /* 0x0000001b16147220 */ /* 0x002fce0000400000 */
[----:B------:R-:W1:Y:S01]  /*08f0*/  MUFU.RCP R26, R26 ;  /* 0x0000001a001a7308 */ /* 0x000e620000001000 */
[----:B--2---:R-:W-:Y:S01]  /*0900*/  FADD.FTZ.RZ R25, R18, 1 ;  /* 0x3f80000012197421 */ /* 0x004fe2000001c000 */
[----:B------:R-:W-:-:S04]  /*0910*/  FSEL R27, R3, 1, P4 ;  /* 0x3f800000031b7808 */ /* 0x000fc80002000000 */
[----:B------:R-:W-:Y:S01]  /*0920*/  IADD3 R25, R25, -0x3f400000, RZ ;  /* 0xc0c0000019197810 */ /* 0x000fe20007ffe0ff */
[----:B---3--:R-:W-:-:S03]  /*0930*/  FMUL R23, R23, R28 ;  /* 0x0000001c17177220 */ /* 0x008fc60000400000 */
[----:B------:R-:W-:-:S04]  /*0940*/  LOP3.LUT R25, R25, 0xff800000, RZ, 0xc0, !PT ;  /* 0xff80000019197812 */ /* 0x000fc800078ec0ff */
[----:B------:R-:W-:Y:S01]  /*0950*/  IADD3 R28, -R25, 0x40800000, RZ ;  /* 0x40800000191c7810 */ /* 0x000fe20007ffe1ff */
[----:B-1----:R-:W-:Y:S01]  /*0960*/  FMUL R22, R26, R27 ;  /* 0x0000001b1a167220 */ /* 0x002fe20000400000 */
[----:B------:R-:W-:-:S03]  /*0970*/  IADD3 R27, R18, -R25, RZ ;  /* 0x80000019121b7210 */ /* 0x000fc60007ffe0ff */
[----:B------:R-:W-:-:S04]  /*0980*/  FFMA.FTZ R28, R28, R3, -1 ;  /* 0xbf8000001c1c7423 */ /* 0x000fc80000010003 */
[----:B------:R-:W-:-:S04]  /*0990*/  FADD R27, R27, R28 ;  /* 0x0000001c1b1b7221 */ /* 0x000fc80000000000 */
[----:B------:R-:W-:-:S04]  /*09a0*/  FFMA.FTZ R16, R27, -R16, 0.10546888411045074463 ;  /* 0x3dd800121b107423 */ /* 0x000fc80000010810 */
[----:B------:R-:W-:-:S04]  /*09b0*/  FFMA.FTZ R16, R27, R16, -0.13229703903198242188 ;  /* 0xbe0778e01b107423 */ /* 0x000fc80000010010 */
[----:B------:R-:W-:-:S04]  /*09c0*/  FFMA.FTZ R16, R27, R16, 0.14491446316242218018 ;  /* 0x3e1464751b107423 */ /* 0x000fc80000010010 */
[----:B------:R-:W-:-:S04]  /*09d0*/  FFMA.FTZ R16, R27, R16, -0.16641564667224884033 ;  /* 0xbe2a68dd1b107423 */ /* 0x000fc80000010010 */
[----:B------:R-:W-:-:S04]  /*09e0*/  FFMA.FTZ R16, R27, R16, 0.19988867640495300293 ;  /* 0x3e4caf9e1b107423 */ /* 0x000fc80000010010 */
[----:B------:R-:W-:-:S04]  /*09f0*/  FFMA.FTZ R16, R27, R16, -0.25000196695327758789 ;  /* 0xbe8000421b107423 */ /* 0x000fc80000010010 */
[----:B------:R-:W-:-:S04]  /*0a00*/  FFMA.FTZ R16, R27, R16, 0.33333510160446166992 ;  /* 0x3eaaaae61b107423 */ /* 0x000fc80000010010 */
[----:B------:R-:W-:-:S04]  /*0a10*/  FFMA.FTZ R16, R27, R16, -0.5 ;  /* 0xbf0000001b107423 */ /* 0x000fc80000010010 */
[----:B------:R-:W-:Y:S01]  /*0a20*/  FMUL R26, R27, R16 ;  /* 0x000000101b1a7220 */ /* 0x000fe20000400000 */
[----:B------:R-:W-:-:S03]  /*0a30*/  FMUL R16, R15, 1.1920928955078125e-07 ;  /* 0x340000000f107820 */ /* 0x000fc60000400000 */
[----:B------:R-:W-:Y:S01]  /*0a40*/  FFMA.FTZ R27, R27, R26, R27 ;  /* 0x0000001a1b1b7223 */ /* 0x000fe2000001001b */
[----:B------:R-:W-:Y:S01]  /*0a50*/  FFMA.FTZ R17, R16, 0.69314718246459960938, R17 ;  /* 0x3f31721810117823 */ /* 0x000fe20000010011 */
[----:B------:R-:W-:Y:S06]  /*0a60*/  @!P0 BRA `(.L_x_1) ;  /* 0x0000000000148947 */ /* 0x000fec0003800000 */
[----:B------:R-:W-:-:S13]  /*0a70*/  ISETP.GE.AND P0, PT, R12, -0x407fffff, PT ;  /* 0xbf8000010c00780c */ /* 0x000fda0003f06270 */
[----:B------:R-:W-:-:S05]  /*0a80*/  @P0 MOV R15, 0x7f800000 ;  /* 0x7f800000000f0802 */ /* 0x000fca0000000f00 */
[C---:B------:R-:W-:Y:S01]  /*0a90*/  @P0 FFMA.FTZ R17, R12.reuse, R15, +INF ;  /* 0x7f8000000c110423 */ /* 0x040fe2000001000f */
[----:B------:R-:W-:-:S04]  /*0aa0*/  FSETP.NEU.AND P0, PT, R12, RZ, PT ;  /* 0x000000ff0c00720b */ /* 0x000fc80003f0d000 */
[----:B------:R-:W-:-:S09]  /*0ab0*/  FSEL R17, R17, -RZ, P0 ;  /* 0x800000ff11117208 */ /* 0x000fd20000000000 */
.L_x_1:
[----:B------:R-:W-:Y:S05]  /*0ac0*/  BSYNC B0 ;  /* 0x0000000000007941 */ /* 0x000fea0003800000 */
.L_x_0:
[----:B------:R-:W-:Y:S04]  /*0ad0*/  BSSY B0, `(.L_x_2) ;  /* 0x0000007000007945 */ /* 0x000fe80003800000 */
[----:B------:R-:W-:Y:S05]  /*0ae0*/  @!P1 BRA `(.L_x_3) ;  /* 0x0000000000149947 */ /* 0x000fea0003800000 */
[----:B------:R-:W-:-:S13]  /*0af0*/  ISETP.GE.AND P0, PT, R13, -0x407fffff, PT ;  /* 0xbf8000010d00780c */ /* 0x000fda0003f06270 */
[----:B------:R-:W-:-:S05]  /*0b00*/  @P0 MOV R12, 0x7f800000 ;  /* 0x7f800000000c0802 */ /* 0x000fca0000000f00 */
[C---:B------:R-:W-:Y:S01]  /*0b10*/  @P0 FFMA.FTZ R0, R13.reuse, R12, +INF ;  /* 0x7f8000000d000423 */ /* 0x040fe2000001000c */
[----:B------:R-:W-:-:S04]  /*0b20*/  FSETP.NEU.AND P0, PT, R13, RZ, PT ;  /* 0x000000ff0d00720b */ /* 0x000fc80003f0d000 */
[----:B------:R-:W-:-:S09]  /*0b30*/  FSEL R0, R0, -RZ, P0 ;  /* 0x800000ff00007208 */ /* 0x000fd20000000000 */
.L_x_3:
[----:B------:R-:W-:Y:S05]  /*0b40*/  BSYNC B0 ;  /* 0x0000000000007941 */ /* 0x000fea0003800000 */
.L_x_2:
[----:B------:R-:W-:Y:S04]  /*0b50*/  BSSY B0, `(.L_x_4) ;  /* 0x0000007000007945 */ /* 0x000fe80003800000 */
[----:B------:R-:W-:Y:S05]  /*0b60*/  @!P2 BRA `(.L_x_5) ;  /* 0x000000000014a947 */ /* 0x000fea0003800000 */
[C---:B------:R-:W-:Y:S02]  /*0b70*/  ISETP.GE.AND P0, PT, R2.reuse, -0x407fffff, PT ;  /* 0xbf8000010200780c */ /* 0x040fe40003f06270 */
[----:B------:R-:W-:-:S11]  /*0b80*/  FSETP.NEU.AND P1, PT, R2, RZ, PT ;  /* 0x000000ff0200720b */ /* 0x000fd60003f2d000 */
[----:B------:R-:W-:-:S05]  /*0b90*/  @P0 MOV R13, 0x7f800000 ;  /* 0x7f800000000d0802 */ /* 0x000fca0000000f00 */
[----:B------:R-:W-:-:S05]  /*0ba0*/  @P0 FFMA.FTZ R19, R2, R13, +INF ;  /* 0x7f80000002130423 */ /* 0x000fca000001000d */
[----:B------:R-:W-:-:S07]  /*0bb0*/  FSEL R19, R19, -RZ, P1 ;  /* 0x800000ff13137208 */ /* 0x000fce0000800000 */
.L_x_5:
[----:B------:R-:W-:Y:S05]  /*0bc0*/  BSYNC B0 ;  /* 0x0000000000007941 */ /* 0x000fea0003800000 */
.L_x_4:
[----:B------:R-:W-:Y:S01]  /*0bd0*/  ISETP.GE.U32.AND P6, PT, R18, 0x7f800000, PT ;  /* 0x7f8000001200780c */ /* 0x000fe20003fc6070 */
[----:B------:R-:W-:Y:S01]  /*0be0*/  BSSY B0, `(.L_x_6) ;  /* 0x0000013000007945 */ /* 0x000fe20003800000 */
[----:B------:R-:W-:Y:S02]  /*0bf0*/  I2FP.F32.S32 R25, R25 ;  /* 0x0000001900197245 */ /* 0x000fe40000201400 */
[----:B------:R-:W-:Y:S02]  /*0c00*/  FSETP.GT.AND P5, PT, R8, RZ, PT ;  /* 0x000000ff0800720b */ /* 0x000fe40003fa4000 */
[----:B------:R-:W-:Y:S01]  /*0c10*/  FSETP.GT.AND P4, PT, R9, RZ, PT ;  /* 0x000000ff0900720b */ /* 0x000fe20003f84000 */
[----:B------:R-:W-:Y:S01]  /*0c20*/  FMUL R2, R25, 1.1920928955078125e-07 ;  /* 0x3400000019027820 */ /* 0x000fe20000400000 */
[----:B------:R-:W-:Y:S02]  /*0c30*/  FSETP.GT.AND P3, PT, R11, RZ, PT ;  /* 0x000000ff0b00720b */ /* 0x000fe40003f64000 */
[----:B-----5:R-:W-:Y:S01]  /*0c40*/  FSETP.NEU.AND P1, PT, R4, 1, PT ;  /* 0x3f8000000400780b */ /* 0x020fe20003f2d000 */
[----:B------:R-:W-:Y:S01]  /*0c50*/  FFMA.FTZ R2, R2, 0.69314718246459960938, R27 ;  /* 0x3f31721802027823 */ /* 0x000fe2000001001b */
[----:B------:R-:W-:-:S02]  /*0c60*/  FSETP.NEU.AND P2, PT, R5, 1, PT ;  /* 0x3f8000000500780b */ /* 0x000fc40003f4d000 */
[----:B------:R-:W-:Y:S02]  /*0c70*/  FSETP.NEU.AND P0, PT, R6, 1, PT ;  /* 0x3f8000000600780b */ /* 0x000fe40003f0d000 */
[----:B------:R-:W-:Y:S02]  /*0c80*/  FSEL R12, R8, RZ, !P5 ;  /* 0x000000ff080c7208 */ /* 0x000fe40006800000 */
[----:B------:R-:W-:Y:S02]  /*0c90*/  FSEL R15, R9, RZ, !P4 ;  /* 0x000000ff090f7208 */ /* 0x000fe40006000000 */
[----:B------:R-:W-:Y:S01]  /*0ca0*/  FSEL R25, R11, RZ, !P3 ;  /* 0x000000ff0b197208 */ /* 0x000fe20005800000 */
[----:B------:R-:W-:Y:S06]  /*0cb0*/  @!P6 BRA `(.L_x_7) ;  /* 0x000000000014e947 */ /* 0x000fec0003800000 */
[C---:B------:R-:W-:Y:S02]  /*0cc0*/  ISETP.GE.AND P3, PT, R18.reuse, -0x407fffff, PT ;  /* 0xbf8000011200780c */ /* 0x040fe40003f66270 */
[----:B------:R-:W-:-:S11]  /*0cd0*/  FSETP.NEU.AND P4, PT, R18, RZ, PT ;  /* 0x000000ff1200720b */ /* 0x000fd60003f8d000 */
[----:B------:R-:W-:-:S05]  /*0ce0*/  @P3 MOV R13, 0x7f800000 ;  /* 0x7f800000000d3802 */ /* 0x000fca0000000f00 */
[----:B------:R-:W-:-:S05]  /*0cf0*/  @P3 FFMA.FTZ R2, R18, R13, +INF ;  /* 0x7f80000012023423 */ /* 0x000fca000001000d */
[----:B------:R-:W-:-:S07]  /*0d00*/  FSEL R2, R2, -RZ, P4 ;  /* 0x800000ff02027208 */ /* 0x000fce0002000000 */
.L_x_7:
[----:B------:R-:W-:Y:S05]  /*0d10*/  BSYNC B0 ;  /* 0x0000000000007941 */ /* 0x000fea0003800000 */
.L_x_6:
[----:B------:R-:W-:Y:S01]  /*0d20*/  FSETP.NEU.AND P4, PT, R7, 1, PT ;  /* 0x3f8000000700780b */ /* 0x000fe20003f8d000 */
[----:B------:R-:W-:Y:S01]  /*0d30*/  @P2 FADD R20, -R20, 1 ;  /* 0x3f80000014142421 */ /* 0x000fe20000000100 */
[----:B------:R-:W-:Y:S01]  /*0d40*/  @P1 FADD R21, -R21, 1 ;  /* 0x3f80000015151421 */ /* 0x000fe20000000100 */
[----:B------:R-:W-:Y:S01]  /*0d50*/  FADD R0, R15, -R0 ;  /* 0x800000000f007221 */ /* 0x000fe20000000000 */
[----:B------:R-:W-:Y:S01]  /*0d60*/  FSETP.GT.AND P3, PT, R10, RZ, PT ;  /* 0x000000ff0a00720b */ /* 0x000fe20003f64000 */
[----:B------:R-:W-:Y:S01]  /*0d70*/  FADD R20, -R20, 1 ;  /* 0x3f80000014147421 */ /* 0x000fe20000000100 */
[----:B------:R-:W-:Y:S01]  /*0d80*/  FSEL R15, R3, 0.75, !P2 ;  /* 0x3f400000030f7808 */ /* 0x000fe20005000000 */
[----:B------:R-:W-:Y:S01]  /*0d90*/  @P0 FADD R23, -R23, 1 ;  /* 0x3f80000017170421 */ /* 0x000fe20000000100 */
[----:B------:R-:W-:Y:S01]  /*0da0*/  FADD R21, -R21, 1 ;  /* 0x3f80000015157421 */ /* 0x000fe20000000100 */
[----:B------:R-:W-:Y:S01]  /*0db0*/  FMUL R20, R20, R20 ;  /* 0x0000001414147220 */ /* 0x000fe20000400000 */
[----:B------:R-:W-:Y:S01]  /*0dc0*/  FADD R5, -R5, 1 ;  /* 0x3f80000005057421 */ /* 0x000fe20000000100 */
[----:B------:R-:W-:Y:S01]  /*0dd0*/  FADD R13, R12, -R17 ;  /* 0x800000110c0d7221 */ /* 0x000fe20000000000 */
[----:B------:R-:W-:Y:S01]  /*0de0*/  FSEL R18, R10, RZ, !P3 ;  /* 0x000000ff0a127208 */ /* 0x000fe20005800000 */
[----:B------:R-:W-:Y:S01]  /*0df0*/  FADD R23, -R23, 1 ;  /* 0x3f80000017177421 */ /* 0x000fe20000000100 */
[----:B------:R-:W-:Y:S01]  /*0e00*/  FSEL R12, R3, 0.75, !P1 ;  /* 0x3f400000030c7808 */ /* 0x000fe20004800000 */
[----:B------:R-:W-:Y:S01]  /*0e10*/  FMUL R21, R21, R21 ;  /* 0x0000001515157220 */ /* 0x000fe20000400000 */
[----:B------:R-:W-:Y:S01]  /*0e20*/  FMUL R15, R15, R20 ;  /* 0x000000140f0f7220 */ /* 0x000fe20000400000 */
[----:B------:R-:W-:Y:S01]  /*0e30*/  FADD R4, -R4, 1 ;  /* 0x3f80000004047421 */ /* 0x000fe20000000100 */
[----:B------:R-:W-:Y:S01]  /*0e40*/  @P4 FADD R22, -R22, 1 ;  /* 0x3f80000016164421 */ /* 0x000fe20000000100 */
[----:B------:R-:W-:Y:S01]  /*0e50*/  FFMA R0, R9, R5, -R0 ;  /* 0x0000000509007223 */ /* 0x000fe20000000800 */
[----:B------:R-:W-:Y:S01]  /*0e60*/  FSEL R16, R3, 0.75, !P0 ;  /* 0x3f40000003107808 */ /* 0x000fe20004000000 */
[----:B------:R-:W-:Y:S01]  /*0e70*/  FMUL R23, R23, R23 ;  /* 0x0000001717177220 */ /* 0x000fe20000400000 */
[----:B------:R-:W-:Y:S01]  /*0e80*/  FADD R19, R18, -R19 ;  /* 0x8000001312137221 */ /* 0x000fe20000000000 */
[----:B------:R-:W-:Y:S01]  /*0e90*/  FMUL R12, R12, R21 ;  /* 0x000000150c0c7220 */ /* 0x000fe20000400000 */
[----:B------:R-:W-:Y:S01]  /*0ea0*/  FADD R6, -R6, 1 ;  /* 0x3f80000006067421 */ /* 0x000fe20000000100 */
[----:B------:R-:W-:Y:S01]  /*0eb0*/  FFMA R13, R8, R4, -R13 ;  /* 0x00000004080d7223 */ /* 0x000fe2000000080d */
[----:B------:R-:W-:Y:S01]  /*0ec0*/  FADD R22, -R22, 1 ;  /* 0x3f80000016167421 */ /* 0x000fe20000000100 */
[----:B------:R-:W-:Y:S01]  /*0ed0*/  FMUL R15, R15, R0 ;  /* 0x000000000f0f7220 */ /* 0x000fe20000400000 */
[----:B------:R-:W-:Y:S01]  /*0ee0*/  FSEL R0, R3, 0.75, !P4 ;  /* 0x3f40000003007808 */ /* 0x000fe20006000000 */
[----:B------:R-:W-:Y:S01]  /*0ef0*/  FADD R2, R25, -R2 ;  /* 0x8000000219027221 */ /* 0x000fe20000000000 */
[----:B------:R-:W-:Y:S01]  /*0f00*/  FMUL R16, R16, R23 ;  /* 0x0000001710107220 */ /* 0x000fe20000400000 */
[----:B------:R-:W-:Y:S01]  /*0f10*/  FFMA R19, R10, R6, -R19 ;  /* 0x000000060a137223 */ /* 0x000fe20000000813 */
[----:B------:R-:W-:Y:S01]  /*0f20*/  FMUL R5, R22, R22 ;  /* 0x0000001616057220 */ /* 0x000fe20000400000 */
[----:B------:R-:W-:Y:S01]  /*0f30*/  FADD R7, -R7, 1 ;  /* 0x3f80000007077421 */ /* 0x000fe20000000100 */
[----:B------:R-:W-:Y:S01]  /*0f40*/  FFMA R13, R12, R13, R15 ;  /* 0x0000000d0c0d7223 */ /* 0x000fe2000000000f */
[----:B------:R-:W1:Y:S01]  /*0f50*/  S2UR UR5, SR_CgaCtaId ;  /* 0x00000000000579c3 */ /* 0x000e620000008800 */
[----:B------:R-:W-:Y:S01]  /*0f60*/  FMUL R0, R0, R5 ;  /* 0x0000000500007220 */ /* 0x000fe20000400000 */
[----:B------:R-:W-:Y:S01]  /*0f70*/  FFMA R7, R11, R7, -R2 ;  /* 0x000000070b077223 */ /* 0x000fe20000000802 */
[----:B------:R-:W-:Y:S01]  /*0f80*/  FFMA R13, R16, R19, R13 ;  /* 0x00000013100d7223 */ /* 0x000fe2000000000d */
[C---:B------:R-:W-:Y:S01]  /*0f90*/  LOP3.LUT P0, RZ, R24.reuse, 0x1f, RZ, 0xc0, !PT ;  /* 0x0000001f18ff7812 */ /* 0x040fe2000780c0ff */
[----:B------:R-:W-:Y:S01]  /*0fa0*/  UMOV UR4, 0x400 ;  /* 0x0000040000047882 */ /* 0x000fe20000000000 */
[----:B------:R-:W-:Y:S01]  /*0fb0*/  ISETP.GE.AND P1, PT, R24, 0x2, PT ;  /* 0x000000021800780c */ /* 0x000fe20003f26270 */
[----:B------:R-:W-:-:S05]  /*0fc0*/  FFMA R0, R0, R7, R13 ;  /* 0x0000000700007223 */ /* 0x000fca000000000d */
[----:B------:R-:W2:Y:S01]  /*0fd0*/  SHFL.BFLY PT, R5, R0, 0x10, 0x1f ;  /* 0x0e001f0000057f89 */ /* 0x000ea200000e0000 */
[----:B-1----:R-:W-:Y:S01]  /*0fe0*/  UPRMT UR4, UR5, 0x654, UR4 ;  /* 0x0000065405047896 */ /* 0x002fe20008000004 */
[----:B--2---:R-:W-:Y:S01]  /*0ff0*/  FADD R5, R0, R5 ;  /* 0x0000000500057221 */ /* 0x004fe20000000000 */
[----:B------:R-:W-:-:S04]  /*1000*/  SHF.R.U32.HI R0, RZ, 0x3, R24 ;  /* 0x00000003ff007819 */ /* 0x000fc80000011618 */
[----:B------:R-:W1:Y:S01]  /*1010*/  SHFL.BFLY PT, R2, R5, 0x8, 0x1f ;  /* 0x0d001f0005027f89 */ /* 0x000e6200000e0000 */
[----:B------:R-:W-:Y:S01]  /*1020*/  LOP3.LUT R0, R0, 0x4, RZ, 0xc0, !PT ;  /* 0x0000000400007812 */ /* 0x000fe200078ec0ff */
[----:B-1----:R-:W-:-:S05]  /*1030*/  FADD R2, R5, R2 ;  /* 0x0000000205027221 */ /* 0x002fca0000000000 */
[----:B------:R-:W1:Y:S02]  /*1040*/  SHFL.BFLY PT, R7, R2, 0x4, 0x1f ;  /* 0x0c801f0002077f89 */ /* 0x000e6400000e0000 */
[----:B-1----:R-:W-:-:S05]  /*1050*/  FADD R7, R2, R7 ;  /* 0x0000000702077221 */ /* 0x002fca0000000000 */
[----:B------:R-:W1:Y:S02]  /*1060*/  SHFL.BFLY PT, R4, R7, 0x2, 0x1f ;  /* 0x0c401f0007047f89 */ /* 0x000e6400000e0000 */
[----:B-1----:R-:W-:-:S05]  /*1070*/  FADD R4, R7, R4 ;  /* 0x0000000407047221 */ /* 0x002fca0000000000 */
[----:B------:R-:W1:Y:S02]  /*1080*/  SHFL.BFLY PT, R9, R4, 0x1, 0x1f ;  /* 0x0c201f0004097f89 */ /* 0x000e6400000e0000 */
[----:B-1----:R-:W-:Y:S01]  /*1090*/  FADD R9, R4, R9 ;  /* 0x0000000904097221 */ /* 0x002fe20000000000 */
[----:B------:R-:W-:-:S04]  /*10a0*/  LOP3.LUT R4, R24, 0x1, RZ, 0xc0, !PT ;  /* 0x0000000118047812 */ /* 0x000fc800078ec0ff */
[----:B------:R-:W-:Y:S01]  /*10b0*/  @!P0 STS [R0+UR4], R9 ;  /* 0x0000000900008988 */ /* 0x000fe20008000804 */
[----:B------:R-:W-:Y:S01]  /*10c0*/  BAR.SYNC.DEFER_BLOCKING 0x0 ;  /* 0x0000000000007b1d */ /* 0x000fe20000010000 */
[----:B------:R-:W-:-:S04]  /*10d0*/  ISETP.NE.U32.AND P0, PT, R4, 0x1, PT ;  /* 0x000000010400780c */ /* 0x000fc80003f05070 */
[----:B------:R-:W-:Y:S01]  /*10e0*/  ISETP.LT.AND P0, PT, R24, 0x2, P0 ;  /* 0x000000021800780c */ /* 0x000fe20000701270 */
[----:B------:R-:W1:Y:S04]  /*10f0*/  @!P1 LDS R3, [R14+UR4] ;  /* 0x000000040e039984 */ /* 0x000e680008000800 */
[----:B-1----:R-:W1:Y:S02]  /*1100*/  SHFL.BFLY PT, R2, R3, 0x1, 0x1f ;  /* 0x0c201f0003027f89 */ /* 0x002e6400000e0000 */
[----:B-1----:R-:W-:-:S06]  /*1110*/  FADD R5, R3, R2 ;  /* 0x0000000203057221 */ /* 0x002fcc0000000000 */
[----:B------:R1:W-:Y:S01]  /*1120*/  @P0 STS [R14+UR4], R5 ;  /* 0x000000050e000988 */ /* 0x0003e20008000804 */
[----:B------:R-:W-:Y:S01]  /*1130*/  BAR.SYNC.DEFER_BLOCKING 0x0 ;  /* 0x0000000000007b1d */ /* 0x000fe20000010000 */
[----:B------:R-:W-:-:S05]  /*1140*/  LOP3.LUT P0, RZ, R24, 0x3f, RZ, 0xc0, !PT ;  /* 0x0000003f18ff7812 */ /* 0x000fca000780c0ff */
[----:B------:R-:W2:Y:S02]  /*1150*/  LDS R4, [UR4] ;  /* 0x00000004ff047984 */ /* 0x000ea40008000800 */
[----:B------:R-:W-:Y:S06]  /*1160*/  BAR.SYNC.DEFER_BLOCKING 0x0 ;  /* 0x0000000000007b1d */ /* 0x000fec0000010000 */
[----:B-1----:R-:W-:Y:S05]  /*1170*/  @P0 EXIT ;  /* 0x000000000000094d */ /* 0x002fea0003800000 */
[----:B------:R-:W0:Y:S01]  /*1180*/  LDC.64 R2, c[0x0][0x210] ;  /* 0x00008400ff027b82 */ /* 0x000e220000000a00 */
[----:B--2---:R-:W-:-:S04]  /*1190*/  FADD R4, RZ, R4 ;  /* 0x00000004ff047221 */ /* 0x004fc80000000000 */
[----:B------:R-:W-:-:S05]  /*11a0*/  FMUL R5, R4, 0.00390625 ;  /* 0x3b80000004057820 */ /* 0x000fca0000400000 */
[----:B0-----:R-:W-:Y:S01]  /*11b0*/  STG.E desc[UR6][R2.64], R5 ;  /* 0x0000000502007986 */ /* 0x001fe2000c101906 */
[----:B------:R-:W-:Y:S05]  /*11c0*/  EXIT ;  /* 0x000000000000794d */ /* 0x000fea0003800000 */
.L_x_8:
[----:B------:R-:W-:-:S00]  /*11d0*/  BRA `(.L_x_8) ;  /* 0xfffffffc00fc7947 */ /* 0x000fc0000383ffff */
[----:B------:R-:W-:-:S00]  /*11e0*/  NOP ;  /* 0x0000000000007918 */ /* 0x000fc00000000000 */
        /* <DEDUP_REMOVED lines=9> */
.L_x_9:


//--------------------- .nv.global.init           --------------------------
	.section	.nv.global.init,"aw",@progbits
.nv.global.init:
	.type		_$_str,@object
	.size		_$_str,(.L_0 - _$_str)
_$_str:
        /*0000*/ 	.byte	0x5f, 0x5f, 0x43, 0x55, 0x44, 0x41, 0x5f, 0x46, 0x54, 0x5a, 0x00
.L_0:


//--------------------- .nv.shared.triton_per_fused_binary_cross_entropy_with_logits_eq_fill_index_put_lift_fresh_mean_mul_pow_rsub_sigmoid_where_0 --------------------------
	.section	.nv.shared.triton_per_fused_binary_cross_entropy_with_logits_eq_fill_index_put_lift_fresh_mean_mul_pow_rsub_sigmoid_where_0,"aw",@nobits
	.sectionflags	@""
	.align	16
	.zero		1024


//--------------------- .nv.constant0.triton_per_fused_binary_cross_entropy_with_logits_eq_fill_index_put_lift_fresh_mean_mul_pow_rsub_sigmoid_where_0 --------------------------
	.section	.nv.constant0.triton_per_fused_binary_cross_entropy_with_logits_eq_fill_index_put_lift_fresh_mean_mul_pow_rsub_sigmoid_where_0,"a",@progbits
	.sectionflags	@""
	.align	4
.nv.constant0.triton_per_fused_binary_cross_entropy_with_logits_eq_fill_index_put_lift_fresh_mean_mul_pow_rsub_sigmoid_where_0:
	.zero		556
